	.headerflags	@"EF_CUDA_TEXMODE_UNIFIED EF_CUDA_64BIT_ADDRESS EF_CUDA_ACCELERATORS EF_CUDA_SM90 EF_CUDA_VIRTUAL_SM(EF_CUDA_SM90)"
	.elftype	@"ET_EXEC"


//--------------------- .nv.info                  --------------------------
	.section	.nv.info,"",@"SHT_CUDA_INFO"
	.align	4


	//----- nvinfo : EIATTR_REGCOUNT
	.align		4
        /*0000*/ 	.byte	0x04, 0x2f
        /*0002*/ 	.short	(.L_3 - .L_2)
	.align		4
.L_2:
        /*0004*/ 	.word	index@(triton_poi_fused__native_batch_norm_legit_no_training_convolution_hardtanh_12)
        /*0008*/ 	.word	0x00000016


	//----- nvinfo : EIATTR_MIN_STACK_SIZE
	.align		4
.L_3:
        /*000c*/ 	.byte	0x04, 0x12
        /*000e*/ 	.short	(.L_5 - .L_4)
	.align		4
.L_4:
        /*0010*/ 	.word	index@(triton_poi_fused__native_batch_norm_legit_no_training_convolution_hardtanh_12)
        /*0014*/ 	.word	0x00000000


	//----- nvinfo : EIATTR_FRAME_SIZE
	.align		4
.L_5:
        /*0018*/ 	.byte	0x04, 0x11
        /*001a*/ 	.short	(.L_7 - .L_6)
	.align		4
.L_6:
        /*001c*/ 	.word	index@(triton_poi_fused__native_batch_norm_legit_no_training_convolution_hardtanh_12)
        /*0020*/ 	.word	0x00000000


	//----- nvinfo : EIATTR_MIN_STACK_SIZE
	.align		4
.L_7:
        /*0024*/ 	.byte	0x04, 0x12
        /*0026*/ 	.short	(.L_9 - .L_8)
	.align		4
.L_8:
        /*0028*/ 	.word	index@(triton_poi_fused__native_batch_norm_legit_no_training_convolution_hardtanh_12)
        /*002c*/ 	.word	0x00000000
.L_9:


//--------------------- .nv.info.triton_poi_fused__native_batch_norm_legit_no_training_convolution_hardtanh_12 --------------------------
	.section	.nv.info.triton_poi_fused__native_batch_norm_legit_no_training_convolution_hardtanh_12,"",@"SHT_CUDA_INFO"
	.sectionflags	@""
	.align	4


	//----- nvinfo : EIATTR_CUDA_API_VERSION
	.align		4
        /*0000*/ 	.byte	0x04, 0x37
        /*0002*/ 	.short	(.L_11 - .L_10)
.L_10:
        /*0004*/ 	.word	0x0000007c


	//----- nvinfo : EIATTR_KPARAM_INFO
	.align		4
.L_11:
        /*0008*/ 	.byte	0x04, 0x17
        /*000a*/ 	.short	(.L_13 - .L_12)
.L_12:
        /*000c*/ 	.word	0x00000000
        /*0010*/ 	.short	0x0007
        /*0012*/ 	.short	0x0038
        /*0014*/ 	.byte	0x00, 0xf0, 0x11, 0x00


	//----- nvinfo : EIATTR_KPARAM_INFO
	.align		4
.L_13:
        /*0018*/ 	.byte	0x04, 0x17
        /*001a*/ 	.short	(.L_15 - .L_14)
.L_14:
        /*001c*/ 	.word	0x00000000
        /*0020*/ 	.short	0x0006
        /*0022*/ 	.short	0x0030
        /*0024*/ 	.byte	0x00, 0xf4, 0x21, 0x00


	//----- nvinfo : EIATTR_KPARAM_INFO
	.align		4
.L_15:
        /*0028*/ 	.byte	0x04, 0x17
        /*002a*/ 	.short	(.L_17 - .L_16)
.L_16:
        /*002c*/ 	.word	0x00000000
        /*0030*/ 	.short	0x0005
        /*0032*/ 	.short	0x0028
        /*0034*/ 	.byte	0x00, 0xf4, 0x21, 0x00


	//----- nvinfo : EIATTR_KPARAM_INFO
	.align		4
.L_17:
        /*0038*/ 	.byte	0x04, 0x17
        /*003a*/ 	.short	(.L_19 - .L_18)
.L_18:
        /*003c*/ 	.word	0x00000000
        /*0040*/ 	.short	0x0004
        /*0042*/ 	.short	0x0020
        /*0044*/ 	.byte	0x00, 0xf4, 0x21, 0x00


	//----- nvinfo : EIATTR_KPARAM_INFO
	.align		4
.L_19:
        /*0048*/ 	.byte	0x04, 0x17
        /*004a*/ 	.short	(.L_21 - .L_20)
.L_20:
        /*004c*/ 	.word	0x00000000
        /*0050*/ 	.short	0x0003
        /*0052*/ 	.short	0x0018
        /*0054*/ 	.byte	0x00, 0xf4, 0x21, 0x00


	//----- nvinfo : EIATTR_KPARAM_INFO
	.align		4
.L_21:
        /*0058*/ 	.byte	0x04, 0x17
        /*005a*/ 	.short	(.L_23 - .L_22)
.L_22:
        /*005c*/ 	.word	0x00000000
        /*0060*/ 	.short	0x0002
        /*0062*/ 	.short	0x0010
        /*0064*/ 	.byte	0x00, 0xf4, 0x21, 0x00


	//----- nvinfo : EIATTR_KPARAM_INFO
	.align		4
.L_23:
        /*0068*/ 	.byte	0x04, 0x17
        /*006a*/ 	.short	(.L_25 - .L_24)
.L_24:
        /*006c*/ 	.word	0x00000000
        /*0070*/ 	.short	0x0001
        /*0072*/ 	.short	0x0008
        /*0074*/ 	.byte	0x00, 0xf4, 0x21, 0x00


	//----- nvinfo : EIATTR_KPARAM_INFO
	.align		4
.L_25:
        /*0078*/ 	.byte	0x04, 0x17
        /*007a*/ 	.short	(.L_27 - .L_26)
.L_26:
        /*007c*/ 	.word	0x00000000
        /*0080*/ 	.short	0x0000
        /*0082*/ 	.short	0x0000
        /*0084*/ 	.byte	0x00, 0xf4, 0x21, 0x00


	//----- nvinfo : EIATTR_SPARSE_MMA_MASK
	.align		4
.L_27:
        /*0088*/ 	.byte	0x03, 0x50
        /*008a*/ 	.short	0x0000


	//----- nvinfo : EIATTR_MAXREG_COUNT
	.align		4
        /*008c*/ 	.byte	0x03, 0x1b
        /*008e*/ 	.short	0x00ff


	//----- nvinfo : EIATTR_EXIT_INSTR_OFFSETS
	.align		4
        /*0090*/ 	.byte	0x04, 0x1c
        /*0092*/ 	.short	(.L_29 - .L_28)


	//   ....[0]....
.L_28:
        /*0094*/ 	.word	0x00000480


	//----- nvinfo : EIATTR_REQNTID
	.align		4
.L_29:
        /*0098*/ 	.byte	0x04, 0x10
        /*009a*/ 	.short	(.L_31 - .L_30)
.L_30:
        /*009c*/ 	.word	0x00000100
        /*00a0*/ 	.word	0x00000001
        /*00a4*/ 	.word	0x00000001


	//----- nvinfo : EIATTR_CBANK_PARAM_SIZE
	.align		4
.L_31:
        /*00a8*/ 	.byte	0x03, 0x19
        /*00aa*/ 	.short	0x003c


	//----- nvinfo : EIATTR_PARAM_CBANK
	.align		4
        /*00ac*/ 	.byte	0x04, 0x0a
        /*00ae*/ 	.short	(.L_33 - .L_32)
	.align		4
.L_32:
        /*00b0*/ 	.word	index@(.nv.constant0.triton_poi_fused__native_batch_norm_legit_no_training_convolution_hardtanh_12)
        /*00b4*/ 	.short	0x0210
        /*00b6*/ 	.short	0x003c


	//----- nvinfo : EIATTR_SW_WAR
	.align		4
.L_33:
        /*00b8*/ 	.byte	0x04, 0x36
        /*00ba*/ 	.short	(.L_35 - .L_34)
.L_34:
        /*00bc*/ 	.word	0x00000008
.L_35:


//--------------------- .nv.callgraph             --------------------------
	.section	.nv.callgraph,"",@"SHT_CUDA_CALLGRAPH"
	.align	4
	.sectionentsize	8
	.align		4
        /*0000*/ 	.word	0x00000000
	.align		4
        /*0004*/ 	.word	0xffffffff
	.align		4
        /*0008*/ 	.word	0x00000000
	.align		4
        /*000c*/ 	.word	0xfffffffe
	.align		4
        /*0010*/ 	.word	0x00000000
	.align		4
        /*0014*/ 	.word	0xfffffffd
	.align		4
        /*0018*/ 	.word	0x00000000
	.align		4
        /*001c*/ 	.word	0xfffffffc


//--------------------- .nv.constant4             --------------------------
	.section	.nv.constant4,"a",@progbits
	.align	8
	.align		8
.nv.constant4:
        /*0000*/ 	.dword	_$_str
	.align		8
        /*0008*/ 	.dword	_$_str_$_2


//--------------------- .text.triton_poi_fused__native_batch_norm_legit_no_training_convolution_hardtanh_12 --------------------------
	.section	.text.triton_poi_fused__native_batch_norm_legit_no_training_convolution_hardtanh_12,"ax",@progbits
	.align	128
        .global         triton_poi_fused__native_batch_norm_legit_no_training_convolution_hardtanh_12
        .type           triton_poi_fused__native_batch_norm_legit_no_training_convolution_hardtanh_12,@function
        .size           triton_poi_fused__native_batch_norm_legit_no_training_convolution_hardtanh_12,(.L_x_1 - triton_poi_fused__native_batch_norm_legit_no_training_convolution_hardtanh_12)
        .other          triton_poi_fused__native_batch_norm_legit_no_training_convolution_hardtanh_12,@"STO_CUDA_ENTRY STV_DEFAULT"
triton_poi_fused__native_batch_norm_legit_no_training_convolution_hardtanh_12:
.text.triton_poi_fused__native_batch_norm_legit_no_training_convolution_hardtanh_12:
[----:B------:R-:W-:Y:S01]  /*0000*/  LDC R1, c[0x0][0x28] ;  /* 0x00000a00ff017b82 */ /* 0x000fe20000000800 */
[----:B------:R-:W1:Y:S07]  /*0010*/  S2R R0, SR_TID.X ;  /* 0x0000000000007919 */ /* 0x000e6e0000002100 */
[----:B------:R-:W2:Y:S01]  /*0020*/  LDC.64 R4, c[0x0][0x228] ;  /* 0x00008a00ff047b82 */ /* 0x000ea20000000a00 */
[----:B------:R-:W-:Y:S01]  /*0030*/  ULDC.64 UR4, c[0x0][0x208] ;  /* 0x0000820000047ab9 */ /* 0x000fe20000000a00 */
[----:B------:R-:W3:Y:S06]  /*0040*/  S2R R3, SR_CTAID.X ;  /* 0x0000000000037919 */ /* 0x000eec0000002500 */
[----:B------:R-:W4:Y:S08]  /*0050*/  LDC.64 R12, c[0x0][0x218] ;  /* 0x00008600ff0c7b82 */ /* 0x000f300000000a00 */
[----:B------:R-:W5:Y:S08]  /*0060*/  LDC.64 R14, c[0x0][0x220] ;  /* 0x00008800ff0e7b82 */ /* 0x000f700000000a00 */
[----:B------:R-:W5:Y:S01]  /*0070*/  LDC.64 R10, c[0x0][0x238] ;  /* 0x00008e00ff0a7b82 */ /* 0x000f620000000a00 */
[----:B-1----:R-:W-:-:S07]  /*0080*/  SHF.L.U32 R0, R0, 0x1, RZ ;  /* 0x0000000100007819 */ /* 0x002fce00000006ff */
[----:B------:R-:W1:Y:S01]  /*0090*/  LDC.64 R16, c[0x0][0x230] ;  /* 0x00008c00ff107b82 */ /* 0x000e620000000a00 */
[----:B------:R-:W-:-:S04]  /*00a0*/  LOP3.LUT R0, R0, 0x1fe, RZ, 0xc0, !PT ;  /* 0x000001fe00007812 */ /* 0x000fc800078ec0ff */
[----:B---3--:R-:W-:-:S05]  /*00b0*/  LEA R0, R3, R0, 0x9 ;  /* 0x0000000003007211 */ /* 0x008fca00078e48ff */
[----:B------:R-:W-:-:S05]  /*00c0*/  IMAD.HI R2, R0, 0x30c30c31, RZ ;  /* 0x30c30c3100027827 */ /* 0x000fca00078e02ff */
[----:B------:R-:W-:-:S04]  /*00d0*/  SHF.R.U32.HI R3, RZ, 0x1f, R2 ;  /* 0x0000001fff037819 */ /* 0x000fc80000011602 */
[----:B------:R-:W-:-:S05]  /*00e0*/  LEA.HI.SX32 R3, R2, R3, 0x1d ;  /* 0x0000000302037211 */ /* 0x000fca00078feaff */
[----:B------:R-:W-:Y:S02]  /*00f0*/  IMAD R8, R3, -0x2a, R0 ;  /* 0xffffffd603087824 */ /* 0x000fe400078e0200 */
[----:B------:R-:W3:Y:S02]  /*0100*/  LDC.64 R2, c[0x0][0x210] ;  /* 0x00008400ff027b82 */ /* 0x000ee40000000a00 */
[----:B--2---:R-:W-:-:S06]  /*0110*/  IMAD.WIDE R4, R8, 0x4, R4 ;  /* 0x0000000408047825 */ /* 0x004fcc00078e0204 */
[----:B------:R-:W2:Y:S01]  /*0120*/  LDG.E.EL.64 R4, desc[UR4][R4.64] ;  /* 0x0000000404047981 */ /* 0x000ea2000c2e1b00 */
[----:B----4-:R-:W-:-:S04]  /*0130*/  IMAD.WIDE R12, R8, 0x4, R12 ;  /* 0x00000004080c7825 */ /* 0x010fc800078e020c */
[C---:B-----5:R-:W-:Y:S02]  /*0140*/  IMAD.WIDE R14, R8.reuse, 0x4, R14 ;  /* 0x00000004080e7825 */ /* 0x060fe400078e020e */
[----:B------:R-:W4:Y:S02]  /*0150*/  LDG.E.EL.64 R12, desc[UR4][R12.64] ;  /* 0x000000040c0c7981 */ /* 0x000f24000c2e1b00 */
[C---:B0-----:R-:W-:Y:S02]  /*0160*/  IMAD.WIDE R10, R8.reuse, 0x4, R10 ;  /* 0x00000004080a7825 */ /* 0x041fe400078e020a */
[----:B------:R-:W5:Y:S02]  /*0170*/  LDG.E.EL.64 R14, desc[UR4][R14.64] ;  /* 0x000000040e0e7981 */ /* 0x000f64000c2e1b00 */
[----:B-1----:R-:W-:Y:S02]  /*0180*/  IMAD.WIDE R16, R8, 0x4, R16 ;  /* 0x0000000408107825 */ /* 0x002fe400078e0210 */
[----:B------:R-:W4:Y:S02]  /*0190*/  LDG.E.EL.64 R10, desc[UR4][R10.64] ;  /* 0x000000040a0a7981 */ /* 0x000f24000c2e1b00 */
[----:B---3--:R-:W-:-:S02]  /*01a0*/  IMAD.WIDE R2, R0, 0x4, R2 ;  /* 0x0000000400027825 */ /* 0x008fc400078e0202 */
[----:B------:R-:W3:Y:S04]  /*01b0*/  LDG.E.EL.64 R8, desc[UR4][R16.64] ;  /* 0x0000000410087981 */ /* 0x000ee8000c2e1b00 */
[----:B------:R-:W4:Y:S01]  /*01c0*/  LDG.E.64 R6, desc[UR4][R2.64] ;  /* 0x0000000402067981 */ /* 0x000f22000c1e1b00 */
[----:B--2---:R-:W-:Y:S01]  /*01d0*/  FADD R4, R4, 9.9999997473787516356e-06 ;  /* 0x3727c5ac04047421 */ /* 0x004fe20000000000 */
[----:B------:R-:W-:-:S03]  /*01e0*/  FADD R5, R5, 9.9999997473787516356e-06 ;  /* 0x3727c5ac05057421 */ /* 0x000fc60000000000 */
[----:B------:R-:W0:Y:S08]  /*01f0*/  MUFU.SQRT R18, R4 ;  /* 0x0000000400127308 */ /* 0x000e300000002000 */
[----:B------:R-:W1:Y:S01]  /*0200*/  MUFU.SQRT R19, R5 ;  /* 0x0000000500137308 */ /* 0x000e620000002000 */
[C---:B0-----:R-:W-:Y:S02]  /*0210*/  FSETP.GT.AND P0, PT, R18.reuse, 8.50705917302346158658e+37, PT ;  /* 0x7e8000001200780b */ /* 0x041fe40003f04000 */
[----:B------:R-:W-:-:S02]  /*0220*/  FSETP.GEU.AND P2, PT, R18, 1.175494350822287508e-38, PT ;  /* 0x008000001200780b */ /* 0x000fc40003f4e000 */
[C---:B-1----:R-:W-:Y:S02]  /*0230*/  FSETP.GT.AND P1, PT, R19.reuse, 8.50705917302346158658e+37, PT ;  /* 0x7e8000001300780b */ /* 0x042fe40003f24000 */
[----:B------:R-:W-:-:S07]  /*0240*/  FSETP.GEU.AND P3, PT, R19, 1.175494350822287508e-38, PT ;  /* 0x008000001300780b */ /* 0x000fce0003f6e000 */
[----:B------:R-:W-:Y:S01]  /*0250*/  @P0 FMUL R18, R18, 0.25 ;  /* 0x3e80000012120820 */ /* 0x000fe20000400000 */
[----:B------:R-:W-:-:S03]  /*0260*/  HFMA2.MMA R4, -RZ, RZ, 1.625, 0 ;  /* 0x3e800000ff047435 */ /* 0x000fc600000001ff */
[----:B------:R-:W-:Y:S01]  /*0270*/  @!P2 FMUL R18, R18, 16777216 ;  /* 0x4b8000001212a820 */ /* 0x000fe20000400000 */
[----:B------:R-:W-:-:S04]  /*0280*/  @P1 FMUL R19, R19, 0.25 ;  /* 0x3e80000013131820 */ /* 0x000fc80000400000 */
[----:B------:R-:W-:Y:S01]  /*0290*/  @!P3 FMUL R19, R19, 16777216 ;  /* 0x4b8000001313b820 */ /* 0x000fe20000400000 */
[----:B------:R-:W0:Y:S01]  /*02a0*/  MUFU.RCP R18, R18 ;  /* 0x0000001200127308 */ /* 0x000e220000001000 */
[----:B------:R-:W-:-:S07]  /*02b0*/  FSEL R5, R4, 1, P0 ;  /* 0x3f80000004057808 */ /* 0x000fce0000000000 */
[----:B------:R-:W1:Y:S01]  /*02c0*/  MUFU.RCP R19, R19 ;  /* 0x0000001300137308 */ /* 0x000e620000001000 */
[----:B------:R-:W-:Y:S01]  /*02d0*/  FSEL R4, R4, 1, P1 ;  /* 0x3f80000004047808 */ /* 0x000fe20000800000 */
[----:B------:R-:W-:Y:S01]  /*02e0*/  @!P2 FMUL R5, R5, 16777216 ;  /* 0x4b8000000505a820 */ /* 0x000fe20000400000 */
[----:B----4-:R-:W-:Y:S01]  /*02f0*/  FADD R6, R6, R12 ;  /* 0x0000000c06067221 */ /* 0x010fe20000000000 */
[----:B------:R-:W-:Y:S02]  /*0300*/  FADD R7, R7, R13 ;  /* 0x0000000d07077221 */ /* 0x000fe40000000000 */
[----:B------:R-:W-:Y:S01]  /*0310*/  @!P3 FMUL R4, R4, 16777216 ;  /* 0x4b8000000404b820 */ /* 0x000fe20000400000 */
[----:B0-----:R-:W-:Y:S01]  /*0320*/  FMUL R5, R18, R5 ;  /* 0x0000000512057220 */ /* 0x001fe20000400000 */
[----:B-----5:R-:W-:Y:S01]  /*0330*/  FADD R14, -R14, R6 ;  /* 0x000000060e0e7221 */ /* 0x020fe20000000100 */
[----:B------:R-:W-:Y:S01]  /*0340*/  FADD R15, -R15, R7 ;  /* 0x000000070f0f7221 */ /* 0x000fe20000000100 */
[----:B-1----:R-:W-:-:S02]  /*0350*/  FMUL R4, R19, R4 ;  /* 0x0000000413047220 */ /* 0x002fc40000400000 */
[----:B------:R-:W-:Y:S02]  /*0360*/  FMUL R13, R14, R5 ;  /* 0x000000050e0d7220 */ /* 0x000fe40000400000 */
[----:B------:R-:W-:Y:S02]  /*0370*/  FMUL R12, R15, R4 ;  /* 0x000000040f0c7220 */ /* 0x000fe40000400000 */
[----:B---3--:R-:W-:Y:S01]  /*0380*/  FFMA R8, R8, R13, R10 ;  /* 0x0000000d08087223 */ /* 0x008fe2000000000a */
[----:B------:R-:W0:Y:S01]  /*0390*/  LDC.64 R4, c[0x0][0x240] ;  /* 0x00009000ff047b82 */ /* 0x000e220000000a00 */
[----:B------:R-:W-:-:S03]  /*03a0*/  FFMA R9, R9, R12, R11 ;  /* 0x0000000c09097223 */ /* 0x000fc6000000000b */
[C---:B------:R-:W-:Y:S02]  /*03b0*/  FSETP.GTU.AND P0, PT, R8.reuse, RZ, PT ;  /* 0x000000ff0800720b */ /* 0x040fe40003f0c000 */
[C---:B------:R-:W-:Y:S02]  /*03c0*/  FSETP.GTU.AND P1, PT, R9.reuse, RZ, PT ;  /* 0x000000ff0900720b */ /* 0x040fe40003f2c000 */
[----:B------:R-:W-:Y:S02]  /*03d0*/  FSEL R8, R8, RZ, P0 ;  /* 0x000000ff08087208 */ /* 0x000fe40000000000 */
[----:B------:R-:W-:Y:S02]  /*03e0*/  FSEL R9, R9, RZ, P1 ;  /* 0x000000ff09097208 */ /* 0x000fe40000800000 */
[----:B------:R-:W-:Y:S02]  /*03f0*/  FSETP.GEU.AND P2, PT, R8, 6, PT ;  /* 0x40c000000800780b */ /* 0x000fe40003f4e000 */
[----:B------:R-:W-:-:S02]  /*0400*/  FSETP.GEU.AND P3, PT, R9, 6, PT ;  /* 0x40c000000900780b */ /* 0x000fc40003f6e000 */
[----:B------:R-:W-:Y:S02]  /*0410*/  FSETP.NAN.AND P0, PT, R8, R8, PT ;  /* 0x000000080800720b */ /* 0x000fe40003f08000 */
[----:B------:R-:W-:Y:S01]  /*0420*/  FSETP.NAN.AND P1, PT, R9, R9, PT ;  /* 0x000000090900720b */ /* 0x000fe20003f28000 */
[----:B------:R-:W-:Y:S01]  /*0430*/  STG.E.64 desc[UR4][R2.64], R6 ;  /* 0x0000000602007986 */ /* 0x000fe2000c101b04 */
[----:B0-----:R-:W-:-:S05]  /*0440*/  IMAD.WIDE R4, R0, 0x4, R4 ;  /* 0x0000000400047825 */ /* 0x001fca00078e0204 */
[----:B------:R-:W-:Y:S02]  /*0450*/  @P2 SEL R8, R8, 0x40c00000, P0 ;  /* 0x40c0000008082807 */ /* 0x000fe40000000000 */
[----:B------:R-:W-:-:S05]  /*0460*/  @P3 SEL R9, R9, 0x40c00000, P1 ;  /* 0x40c0000009093807 */ /* 0x000fca0000800000 */
[----:B------:R-:W-:Y:S01]  /*0470*/  STG.E.64 desc[UR4][R4.64], R8 ;  /* 0x0000000804007986 */ /* 0x000fe2000c101b04 */
[----:B------:R-:W-:Y:S05]  /*0480*/  EXIT ;  /* 0x000000000000794d */ /* 0x000fea0003800000 */
.L_x_0:
[----:B------:R-:W-:-:S00]  /*0490*/  BRA `(.L_x_0) ;  /* 0xfffffffc00fc7947 */ /* 0x000fc0000383ffff */
[----:B------:R-:W-:-:S00]  /*04a0*/  NOP ;  /* 0x0000000000007918 */ /* 0x000fc00000000000 */
        /* <DEDUP_REMOVED lines=13> */
.L_x_1:


//--------------------- .nv.global.init           --------------------------
	.section	.nv.global.init,"aw",@progbits
.nv.global.init:
	.type		_$_str,@object
	.size		_$_str,(_$_str_$_2 - _$_str)
_$_str:
        /*0000*/ 	.byte	0x5f, 0x5f, 0x43, 0x55, 0x44, 0x41, 0x5f, 0x46, 0x54, 0x5a, 0x00
	.type		_$_str_$_2,@object
	.size		_$_str_$_2,(.L_1 - _$_str_$_2)
_$_str_$_2:
        /*000b*/ 	.byte	0x5f, 0x5f, 0x43, 0x55, 0x44, 0x41, 0x5f, 0x50, 0x52, 0x45, 0x43, 0x5f, 0x53, 0x51, 0x52, 0x54
        /*001b*/ 	.byte	0x00
.L_1:


//--------------------- .nv.constant0.triton_poi_fused__native_batch_norm_legit_no_training_convolution_hardtanh_12 --------------------------
	.section	.nv.constant0.triton_poi_fused__native_batch_norm_legit_no_training_convolution_hardtanh_12,"a",@progbits
	.sectionflags	@""
	.align	4
.nv.constant0.triton_poi_fused__native_batch_norm_legit_no_training_convolution_hardtanh_12:
	.zero		588
